//
// Generated by NVIDIA NVVM Compiler
//
// Compiler Build ID: CL-36424714
// Cuda compilation tools, release 13.0, V13.0.88
// Based on NVVM 20.0.0
//

.version 9.0
.target sm_100
.address_size 64

	// .globl	_Z10helloworldv
.extern .func  (.param .b32 func_retval0) vprintf
(
	.param .b64 vprintf_param_0,
	.param .b64 vprintf_param_1
)
;
.global .align 1 .b8 $str[13] = {104, 101, 108, 108, 111, 32, 119, 111, 114, 108, 100, 10};

.visible .entry _Z10helloworldv()
{
	.reg .b32 	%r<3>;
	.reg .b64 	%rd<3>;

	mov.u64 	%rd1, $str;
	cvta.global.u64 	%rd2, %rd1;
	{ // callseq 0, 0
	.param .b64 param0;
	st.param.b64 	[param0], %rd2;
	.param .b64 param1;
	st.param.b64 	[param1], 0;
	.param .b32 retval0;
	call.uni (retval0), 
	vprintf, 
	(
	param0, 
	param1
	);
	ld.param.b32 	%r1, [retval0];
	} // callseq 0
	ret;

}


// ===== COMPILED SASS (sm_100) =====

	.target	sm_100

	.elftype	@"ET_EXEC"


//--------------------- .note.nv.tkinfo           --------------------------
	.section	.note.nv.tkinfo,"",@"SHT_NOTE"
	.sectionflags	@"SHF_NOTE_NV_TKINFO"
	.tkinfo
        /*0018*/ 	.word	0x00000002
        /*0030*/ 	.string	""
        /*0030*/ 	.string	"ptxas"
        /*0030*/ 	.string	"Cuda compilation tools, release 13.0, V13.0.88"
        /*0030*/ 	.string	"Build cuda_13.0.r13.0/compiler.36424714_0"
        /*0030*/ 	.string	"-arch sm_100 -m 64 "



//--------------------- .note.nv.cuinfo           --------------------------
	.section	.note.nv.cuinfo,"",@"SHT_NOTE"
	.sectionflags	@"SHF_NOTE_NV_CUINFO"
        /*0018*/ 	.short	0x0002
        /*001a*/ 	.short	0x0064
        /*001c*/ 	.short	0x0082
	.zero		2


//--------------------- .nv.info                  --------------------------
	.section	.nv.info,"",@"SHT_CUDA_INFO"
	.align	4


	//----- nvinfo : EIATTR_REGCOUNT
	.align		4
        /*0000*/ 	.byte	0x04, 0x2f
        /*0002*/ 	.short	(.L_2 - .L_1)
	.align		4
.L_1:
        /*0004*/ 	.word	index@(_Z10helloworldv)
        /*0008*/ 	.word	0x00000018


	//----- nvinfo : EIATTR_FRAME_SIZE
	.align		4
.L_2:
        /*000c*/ 	.byte	0x04, 0x11
        /*000e*/ 	.short	(.L_4 - .L_3)
	.align		4
.L_3:
        /*0010*/ 	.word	index@(_Z10helloworldv)
        /*0014*/ 	.word	0x00000000


	//----- nvinfo : EIATTR_MIN_STACK_SIZE
	.align		4
.L_4:
        /*0018*/ 	.byte	0x04, 0x12
        /*001a*/ 	.short	(.L_6 - .L_5)
	.align		4
.L_5:
        /*001c*/ 	.word	index@(_Z10helloworldv)
        /*0020*/ 	.word	0x00000000
.L_6:


//--------------------- .nv.compat                --------------------------
	.section	.nv.compat,"",@"SHT_CUDA_COMPAT_INFO"
	.align	4
        /*0000*/ 	.byte	0x02, 0x09, 0x00, 0x00, 0x02, 0x02, 0x01, 0x00, 0x02, 0x05, 0x05, 0x00, 0x03, 0x07, 0x01, 0x01
        /*0010*/ 	.byte	0x02, 0x03, 0x00, 0x00, 0x02, 0x06, 0x01, 0x00, 0x04, 0x0b, 0x08, 0x00, 0x09, 0x00, 0x00, 0x00
        /*0020*/ 	.byte	0x00, 0x00, 0x00, 0x00


//--------------------- .nv.info._Z10helloworldv  --------------------------
	.section	.nv.info._Z10helloworldv,"",@"SHT_CUDA_INFO"
	.sectionflags	@""
	.align	4


	//----- nvinfo : EIATTR_CUDA_API_VERSION
	.align		4
        /*0000*/ 	.byte	0x04, 0x37
        /*0002*/ 	.short	(.L_8 - .L_7)
.L_7:
        /*0004*/ 	.word	0x00000082


	//----- nvinfo : EIATTR_SPARSE_MMA_MASK
	.align		4
.L_8:
        /*0008*/ 	.byte	0x03, 0x50
        /*000a*/ 	.short	0x0000


	//----- nvinfo : EIATTR_MAXREG_COUNT
	.align		4
        /*000c*/ 	.byte	0x03, 0x1b
        /*000e*/ 	.short	0x00ff


	//----- nvinfo : EIATTR_EXTERNS
	.align		4
        /*0010*/ 	.byte	0x04, 0x0f
        /*0012*/ 	.short	(.L_10 - .L_9)


	//   ....[0]....
	.align		4
.L_9:
        /*0014*/ 	.word	index@(vprintf)


	//----- nvinfo : EIATTR_MERCURY_ISA_VERSION
	.align		4
.L_10:
        /*0018*/ 	.byte	0x03, 0x5f
        /*001a*/ 	.short	0x0101


	//----- nvinfo : EIATTR_VRC_CTA_INIT_COUNT
	.align		4
        /*001c*/ 	.byte	0x02, 0x4a
	.zero		1
	.zero		1


	//----- nvinfo : EIATTR_SYSCALL_OFFSETS
	.align		4
        /*0020*/ 	.byte	0x04, 0x46
        /*0022*/ 	.short	(.L_12 - .L_11)


	//   ....[0]....
.L_11:
        /*0024*/ 	.word	0x00000080


	//----- nvinfo : EIATTR_EXIT_INSTR_OFFSETS
	.align		4
.L_12:
        /*0028*/ 	.byte	0x04, 0x1c
        /*002a*/ 	.short	(.L_14 - .L_13)


	//   ....[0]....
.L_13:
        /*002c*/ 	.word	0x00000090


	//----- nvinfo : EIATTR_SW_WAR
	.align		4
.L_14:
        /*0030*/ 	.byte	0x04, 0x36
        /*0032*/ 	.short	(.L_16 - .L_15)
.L_15:
        /*0034*/ 	.word	0x00000008
.L_16:


//--------------------- .nv.callgraph             --------------------------
	.section	.nv.callgraph,"",@"SHT_CUDA_CALLGRAPH"
	.align	4
	.sectionentsize	8
	.align		4
        /*0000*/ 	.word	0x00000000
	.align		4
        /*0004*/ 	.word	0xffffffff
	.align		4
        /*0008*/ 	.word	index@(_Z10helloworldv)
	.align		4
        /*000c*/ 	.word	index@(vprintf)
	.align		4
        /*0010*/ 	.word	0x00000000
	.align		4
        /*0014*/ 	.word	0xfffffffe
	.align		4
        /*0018*/ 	.word	0x00000000
	.align		4
        /*001c*/ 	.word	0xfffffffd
	.align		4
        /*0020*/ 	.word	0x00000000
	.align		4
        /*0024*/ 	.word	0xfffffffc


//--------------------- .nv.constant4             --------------------------
	.section	.nv.constant4,"a",@progbits
	.align	8
	.align		8
.nv.constant4:
        /*0000*/ 	.dword	vprintf
	.align		8
        /*0008*/ 	.dword	$str


//--------------------- .text._Z10helloworldv     --------------------------
	.section	.text._Z10helloworldv,"ax",@progbits
	.align	128
        .global         _Z10helloworldv
        .type           _Z10helloworldv,@function
        .size           _Z10helloworldv,(.L_x_2 - _Z10helloworldv)
        .other          _Z10helloworldv,@"STO_CUDA_ENTRY STV_DEFAULT"
_Z10helloworldv:
.text._Z10helloworldv:
[----:B------:R-:W0:Y:S01]  /*0000*/  LDC R1, c[0x0][0x37c] ;  /* 0x0000df00ff017b82 */ /* 0x000e220000000800 */
[----:B------:R-:W-:Y:S01]  /*0010*/  MOV R0, 0x0 ;  /* 0x0000000000007802 */ /* 0x000fe20000000f00 */
[----:B------:R-:W1:Y:S01]  /*0020*/  LDCU.64 UR4, c[0x4][0x8] ;  /* 0x01000100ff0477ac */ /* 0x000e620008000a00 */
[----:B------:R-:W-:-:S05]  /*0030*/  CS2R R6, SRZ ;  /* 0x0000000000067805 */ /* 0x000fca000001ff00 */
[----:B------:R2:W3:Y:S01]  /*0040*/  LDC.64 R2, c[0x4][R0] ;  /* 0x0100000000027b82 */ /* 0x0004e20000000a00 */
[----:B-1----:R-:W-:Y:S02]  /*0050*/  IMAD.U32 R4, RZ, RZ, UR4 ;  /* 0x00000004ff047e24 */ /* 0x002fe4000f8e00ff */
[----:B--2---:R-:W-:-:S07]  /*0060*/  IMAD.U32 R5, RZ, RZ, UR5 ;  /* 0x00000005ff057e24 */ /* 0x004fce000f8e00ff */
[----:B------:R-:W-:-:S07]  /*0070*/  LEPC R20, `(.L_x_0) ;  /* 0x000000001014794e */ /* 0x000fce0000000000 */
[----:B0--3--:R-:W-:Y:S05]  /*0080*/  CALL.ABS.NOINC R2 ;  /* 0x0000000002007343 */ /* 0x009fea0003c00000 */
.L_x_0:
[----:B------:R-:W-:Y:S05]  /*0090*/  EXIT ;  /* 0x000000000000794d */ /* 0x000fea0003800000 */
.L_x_1:
[----:B------:R-:W-:-:S00]  /*00a0*/  BRA `(.L_x_1) ;  /* 0xfffffffc00fc7947 */ /* 0x000fc0000383ffff */
[----:B------:R-:W-:-:S00]  /*00b0*/  NOP ;  /* 0x0000000000007918 */ /* 0x000fc00000000000 */
        /* <DEDUP_REMOVED lines=12> */
.L_x_2:


//--------------------- .nv.global.init           --------------------------
	.section	.nv.global.init,"aw",@progbits
.nv.global.init:
	.type		$str,@object
	.size		$str,(.L_0 - $str)
$str:
        /*0000*/ 	.byte	0x68, 0x65, 0x6c, 0x6c, 0x6f, 0x20, 0x77, 0x6f, 0x72, 0x6c, 0x64, 0x0a, 0x00
.L_0:


//--------------------- .nv.shared.reserved.0     --------------------------
	.section	.nv.shared.reserved.0,"aw",@nobits
	.weak		__nv_reservedSMEM_offset_0_alias
	.size		__nv_reservedSMEM_offset_0_alias, 0, 64
	.other		__nv_reservedSMEM_offset_0_alias,@"STO_CUDA_RESERVED_SHARED STV_DEFAULT"
__nv_reservedSMEM_offset_0_alias:
	.zero		0
	.zero		64


//--------------------- .nv.constant0._Z10helloworldv --------------------------
	.section	.nv.constant0._Z10helloworldv,"a",@progbits
	.sectionflags	@""
	.align	4
.nv.constant0._Z10helloworldv:
	.zero		896


//--------------------- SYMBOLS --------------------------

	.type		.nv.reservedSmem.offset0,@object
	.size		.nv.reservedSmem.offset0,0x4
	.type		vprintf,@function
